//
// Generated by NVIDIA NVVM Compiler
//
// Compiler Build ID: CL-36424714
// Cuda compilation tools, release 13.0, V13.0.88
// Based on NVVM 20.0.0
//

.version 9.0
.target sm_100
.address_size 64

	// .globl	_Z21block_dim_demo_kernelv
.extern .func  (.param .b32 func_retval0) vprintf
(
	.param .b64 vprintf_param_0,
	.param .b64 vprintf_param_1
)
;
.global .align 1 .b8 $str[54] = {116, 104, 114, 101, 97, 100, 73, 100, 120, 46, 120, 32, 61, 32, 37, 100, 44, 32, 116, 104, 114, 101, 97, 100, 73, 100, 120, 46, 121, 32, 61, 32, 37, 100, 44, 32, 116, 104, 114, 101, 97, 100, 73, 100, 120, 46, 122, 32, 61, 32, 37, 100, 10};
.global .align 1 .b8 $str$1[51] = {98, 108, 111, 99, 107, 73, 100, 120, 46, 120, 32, 61, 32, 37, 100, 44, 32, 98, 108, 111, 99, 107, 73, 100, 120, 46, 121, 32, 61, 32, 37, 100, 44, 32, 98, 108, 111, 99, 107, 73, 100, 120, 46, 122, 32, 61, 32, 37, 100, 10};
.global .align 1 .b8 $str$2[51] = {98, 108, 111, 99, 107, 68, 105, 109, 46, 120, 32, 61, 32, 37, 100, 44, 32, 98, 108, 111, 99, 107, 68, 105, 109, 46, 121, 32, 61, 32, 37, 100, 44, 32, 98, 108, 111, 99, 107, 68, 105, 109, 46, 122, 32, 61, 32, 37, 100, 10};

.visible .entry _Z21block_dim_demo_kernelv()
{
	.local .align 8 .b8 	__local_depot0[16];
	.reg .b64 	%SP;
	.reg .b64 	%SPL;
	.reg .b32 	%r<16>;
	.reg .b64 	%rd<9>;

	mov.u64 	%SPL, __local_depot0;
	cvta.local.u64 	%SP, %SPL;
	add.u64 	%rd1, %SP, 0;
	add.u64 	%rd2, %SPL, 0;
	mov.u32 	%r1, %tid.x;
	mov.u32 	%r2, %tid.y;
	mov.u32 	%r3, %tid.z;
	st.local.v2.u32 	[%rd2], {%r1, %r2};
	st.local.u32 	[%rd2+8], %r3;
	mov.u64 	%rd3, $str;
	cvta.global.u64 	%rd4, %rd3;
	{ // callseq 0, 0
	.param .b64 param0;
	st.param.b64 	[param0], %rd4;
	.param .b64 param1;
	st.param.b64 	[param1], %rd1;
	.param .b32 retval0;
	call.uni (retval0), 
	vprintf, 
	(
	param0, 
	param1
	);
	ld.param.b32 	%r4, [retval0];
	} // callseq 0
	mov.u32 	%r6, %ctaid.x;
	mov.u32 	%r7, %ctaid.y;
	mov.u32 	%r8, %ctaid.z;
	st.local.v2.u32 	[%rd2], {%r6, %r7};
	st.local.u32 	[%rd2+8], %r8;
	mov.u64 	%rd5, $str$1;
	cvta.global.u64 	%rd6, %rd5;
	{ // callseq 1, 0
	.param .b64 param0;
	st.param.b64 	[param0], %rd6;
	.param .b64 param1;
	st.param.b64 	[param1], %rd1;
	.param .b32 retval0;
	call.uni (retval0), 
	vprintf, 
	(
	param0, 
	param1
	);
	ld.param.b32 	%r9, [retval0];
	} // callseq 1
	mov.u32 	%r11, %ntid.x;
	mov.u32 	%r12, %ntid.y;
	mov.u32 	%r13, %ntid.z;
	st.local.v2.u32 	[%rd2], {%r11, %r12};
	st.local.u32 	[%rd2+8], %r13;
	mov.u64 	%rd7, $str$2;
	cvta.global.u64 	%rd8, %rd7;
	{ // callseq 2, 0
	.param .b64 param0;
	st.param.b64 	[param0], %rd8;
	.param .b64 param1;
	st.param.b64 	[param1], %rd1;
	.param .b32 retval0;
	call.uni (retval0), 
	vprintf, 
	(
	param0, 
	param1
	);
	ld.param.b32 	%r14, [retval0];
	} // callseq 2
	ret;

}


// ===== COMPILED SASS (sm_100) =====

	.target	sm_100

	.elftype	@"ET_EXEC"


//--------------------- .note.nv.tkinfo           --------------------------
	.section	.note.nv.tkinfo,"",@"SHT_NOTE"
	.sectionflags	@"SHF_NOTE_NV_TKINFO"
	.tkinfo
        /*0018*/ 	.word	0x00000002
        /*0030*/ 	.string	""
        /*0030*/ 	.string	"ptxas"
        /*0030*/ 	.string	"Cuda compilation tools, release 13.0, V13.0.88"
        /*0030*/ 	.string	"Build cuda_13.0.r13.0/compiler.36424714_0"
        /*0030*/ 	.string	"-arch sm_100 -m 64 "



//--------------------- .note.nv.cuinfo           --------------------------
	.section	.note.nv.cuinfo,"",@"SHT_NOTE"
	.sectionflags	@"SHF_NOTE_NV_CUINFO"
        /*0018*/ 	.short	0x0002
        /*001a*/ 	.short	0x0064
        /*001c*/ 	.short	0x0082
	.zero		2


//--------------------- .nv.info                  --------------------------
	.section	.nv.info,"",@"SHT_CUDA_INFO"
	.align	4


	//----- nvinfo : EIATTR_REGCOUNT
	.align		4
        /*0000*/ 	.byte	0x04, 0x2f
        /*0002*/ 	.short	(.L_4 - .L_3)
	.align		4
.L_3:
        /*0004*/ 	.word	index@(_Z21block_dim_demo_kernelv)
        /*0008*/ 	.word	0x00000018


	//----- nvinfo : EIATTR_FRAME_SIZE
	.align		4
.L_4:
        /*000c*/ 	.byte	0x04, 0x11
        /*000e*/ 	.short	(.L_6 - .L_5)
	.align		4
.L_5:
        /*0010*/ 	.word	index@(_Z21block_dim_demo_kernelv)
        /*0014*/ 	.word	0x00000010


	//----- nvinfo : EIATTR_MIN_STACK_SIZE
	.align		4
.L_6:
        /*0018*/ 	.byte	0x04, 0x12
        /*001a*/ 	.short	(.L_8 - .L_7)
	.align		4
.L_7:
        /*001c*/ 	.word	index@(_Z21block_dim_demo_kernelv)
        /*0020*/ 	.word	0x00000010
.L_8:


//--------------------- .nv.compat                --------------------------
	.section	.nv.compat,"",@"SHT_CUDA_COMPAT_INFO"
	.align	4
        /*0000*/ 	.byte	0x02, 0x09, 0x00, 0x00, 0x02, 0x02, 0x01, 0x00, 0x02, 0x05, 0x05, 0x00, 0x03, 0x07, 0x01, 0x01
        /*0010*/ 	.byte	0x02, 0x03, 0x00, 0x00, 0x02, 0x06, 0x01, 0x00, 0x04, 0x0b, 0x08, 0x00, 0x09, 0x00, 0x00, 0x00
        /*0020*/ 	.byte	0x00, 0x00, 0x00, 0x00


//--------------------- .nv.info._Z21block_dim_demo_kernelv --------------------------
	.section	.nv.info._Z21block_dim_demo_kernelv,"",@"SHT_CUDA_INFO"
	.sectionflags	@""
	.align	4


	//----- nvinfo : EIATTR_CUDA_API_VERSION
	.align		4
        /*0000*/ 	.byte	0x04, 0x37
        /*0002*/ 	.short	(.L_10 - .L_9)
.L_9:
        /*0004*/ 	.word	0x00000082


	//----- nvinfo : EIATTR_SPARSE_MMA_MASK
	.align		4
.L_10:
        /*0008*/ 	.byte	0x03, 0x50
        /*000a*/ 	.short	0x0000


	//----- nvinfo : EIATTR_MAXREG_COUNT
	.align		4
        /*000c*/ 	.byte	0x03, 0x1b
        /*000e*/ 	.short	0x00ff


	//----- nvinfo : EIATTR_EXTERNS
	.align		4
        /*0010*/ 	.byte	0x04, 0x0f
        /*0012*/ 	.short	(.L_12 - .L_11)


	//   ....[0]....
	.align		4
.L_11:
        /*0014*/ 	.word	index@(vprintf)


	//----- nvinfo : EIATTR_MERCURY_ISA_VERSION
	.align		4
.L_12:
        /*0018*/ 	.byte	0x03, 0x5f
        /*001a*/ 	.short	0x0101


	//----- nvinfo : EIATTR_VRC_CTA_INIT_COUNT
	.align		4
        /*001c*/ 	.byte	0x02, 0x4a
	.zero		1
	.zero		1


	//----- nvinfo : EIATTR_SYSCALL_OFFSETS
	.align		4
        /*0020*/ 	.byte	0x04, 0x46
        /*0022*/ 	.short	(.L_14 - .L_13)


	//   ....[0]....
.L_13:
        /*0024*/ 	.word	0x00000130


	//   ....[1]....
        /*0028*/ 	.word	0x00000200


	//   ....[2]....
        /*002c*/ 	.word	0x000002d0


	//----- nvinfo : EIATTR_EXIT_INSTR_OFFSETS
	.align		4
.L_14:
        /*0030*/ 	.byte	0x04, 0x1c
        /*0032*/ 	.short	(.L_16 - .L_15)


	//   ....[0]....
.L_15:
        /*0034*/ 	.word	0x000002e0


	//----- nvinfo : EIATTR_SW_WAR
	.align		4
.L_16:
        /*0038*/ 	.byte	0x04, 0x36
        /*003a*/ 	.short	(.L_18 - .L_17)
.L_17:
        /*003c*/ 	.word	0x00000008
.L_18:


//--------------------- .nv.callgraph             --------------------------
	.section	.nv.callgraph,"",@"SHT_CUDA_CALLGRAPH"
	.align	4
	.sectionentsize	8
	.align		4
        /*0000*/ 	.word	0x00000000
	.align		4
        /*0004*/ 	.word	0xffffffff
	.align		4
        /*0008*/ 	.word	index@(_Z21block_dim_demo_kernelv)
	.align		4
        /*000c*/ 	.word	index@(vprintf)
	.align		4
        /*0010*/ 	.word	0x00000000
	.align		4
        /*0014*/ 	.word	0xfffffffe
	.align		4
        /*0018*/ 	.word	0x00000000
	.align		4
        /*001c*/ 	.word	0xfffffffd
	.align		4
        /*0020*/ 	.word	0x00000000
	.align		4
        /*0024*/ 	.word	0xfffffffc


//--------------------- .nv.constant4             --------------------------
	.section	.nv.constant4,"a",@progbits
	.align	8
	.align		8
.nv.constant4:
        /*0000*/ 	.dword	vprintf
	.align		8
        /*0008*/ 	.dword	$str
	.align		8
        /*0010*/ 	.dword	$str$1
	.align		8
        /*0018*/ 	.dword	$str$2


//--------------------- .text._Z21block_dim_demo_kernelv --------------------------
	.section	.text._Z21block_dim_demo_kernelv,"ax",@progbits
	.align	128
        .global         _Z21block_dim_demo_kernelv
        .type           _Z21block_dim_demo_kernelv,@function
        .size           _Z21block_dim_demo_kernelv,(.L_x_4 - _Z21block_dim_demo_kernelv)
        .other          _Z21block_dim_demo_kernelv,@"STO_CUDA_ENTRY STV_DEFAULT"
_Z21block_dim_demo_kernelv:
.text._Z21block_dim_demo_kernelv:
[----:B------:R-:W0:Y:S01]  /*0000*/  LDC R1, c[0x0][0x37c] ;  /* 0x0000df00ff017b82 */ /* 0x000e220000000800 */
[----:B------:R-:W1:Y:S01]  /*0010*/  S2R R10, SR_TID.X ;  /* 0x00000000000a7919 */ /* 0x000e620000002100 */
[----:B------:R-:W2:Y:S01]  /*0020*/  LDCU UR4, c[0x0][0x2f8] ;  /* 0x00005f00ff0477ac */ /* 0x000ea20008000800 */
[----:B0-----:R-:W-:Y:S01]  /*0030*/  VIADD R1, R1, 0xfffffff0 ;  /* 0xfffffff001017836 */ /* 0x001fe20000000000 */
[----:B------:R-:W-:Y:S01]  /*0040*/  MOV R2, 0x0 ;  /* 0x0000000000027802 */ /* 0x000fe20000000f00 */
[----:B------:R-:W1:Y:S01]  /*0050*/  S2R R11, SR_TID.Y ;  /* 0x00000000000b7919 */ /* 0x000e620000002200 */
[----:B------:R-:W0:Y:S02]  /*0060*/  LDCU UR5, c[0x0][0x2fc] ;  /* 0x00005f80ff0577ac */ /* 0x000e240008000800 */
[----:B------:R3:W4:Y:S01]  /*0070*/  LDC.64 R8, c[0x4][R2] ;  /* 0x0100000002087b82 */ /* 0x0007220000000a00 */
[----:B------:R-:W5:Y:S01]  /*0080*/  S2R R0, SR_TID.Z ;  /* 0x0000000000007919 */ /* 0x000f620000002300 */
[----:B------:R-:W3:Y:S01]  /*0090*/  LDCU.64 UR6, c[0x4][0x8] ;  /* 0x01000100ff0677ac */ /* 0x000ee20008000a00 */
[----:B--2---:R-:W-:-:S05]  /*00a0*/  IADD3 R17, P0, PT, R1, UR4, RZ ;  /* 0x0000000401117c10 */ /* 0x004fca000ff1e0ff */
[----:B0-----:R-:W-:Y:S02]  /*00b0*/  IMAD.X R16, RZ, RZ, UR5, P0 ;  /* 0x00000005ff107e24 */ /* 0x001fe400080e06ff */
[----:B------:R-:W-:Y:S01]  /*00c0*/  IMAD.MOV.U32 R6, RZ, RZ, R17 ;  /* 0x000000ffff067224 */ /* 0x000fe200078e0011 */
[----:B---3--:R-:W-:Y:S01]  /*00d0*/  MOV R4, UR6 ;  /* 0x0000000600047c02 */ /* 0x008fe20008000f00 */
[----:B------:R-:W-:Y:S01]  /*00e0*/  IMAD.U32 R5, RZ, RZ, UR7 ;  /* 0x00000007ff057e24 */ /* 0x000fe2000f8e00ff */
[----:B------:R-:W-:Y:S01]  /*00f0*/  MOV R7, R16 ;  /* 0x0000001000077202 */ /* 0x000fe20000000f00 */
[----:B-1----:R0:W-:Y:S04]  /*0100*/  STL.64 [R1], R10 ;  /* 0x0000000a01007387 */ /* 0x0021e80000100a00 */
[----:B-----5:R0:W-:Y:S02]  /*0110*/  STL [R1+0x8], R0 ;  /* 0x0000080001007387 */ /* 0x0201e40000100800 */
[----:B------:R-:W-:-:S07]  /*0120*/  LEPC R20, `(.L_x_0) ;  /* 0x000000001014794e */ /* 0x000fce0000000000 */
[----:B0---4-:R-:W-:Y:S05]  /*0130*/  CALL.ABS.NOINC R8 ;  /* 0x0000000008007343 */ /* 0x011fea0003c00000 */
.L_x_0:
[----:B------:R-:W0:Y:S01]  /*0140*/  S2R R8, SR_CTAID.X ;  /* 0x0000000000087919 */ /* 0x000e220000002500 */
[----:B------:R1:W2:Y:S01]  /*0150*/  LDC.64 R10, c[0x4][R2] ;  /* 0x01000000020a7b82 */ /* 0x0002a20000000a00 */
[----:B------:R-:W3:Y:S01]  /*0160*/  LDCU.64 UR4, c[0x4][0x10] ;  /* 0x01000200ff0477ac */ /* 0x000ee20008000a00 */
[----:B------:R-:W-:Y:S01]  /*0170*/  IMAD.MOV.U32 R6, RZ, RZ, R17 ;  /* 0x000000ffff067224 */ /* 0x000fe200078e0011 */
[----:B------:R-:W0:Y:S01]  /*0180*/  S2R R9, SR_CTAID.Y ;  /* 0x0000000000097919 */ /* 0x000e220000002600 */
[----:B------:R-:W-:Y:S01]  /*0190*/  MOV R7, R16 ;  /* 0x0000001000077202 */ /* 0x000fe20000000f00 */
[----:B------:R-:W4:Y:S01]  /*01a0*/  S2R R0, SR_CTAID.Z ;  /* 0x0000000000007919 */ /* 0x000f220000002700 */
[----:B---3--:R-:W-:Y:S01]  /*01b0*/  IMAD.U32 R4, RZ, RZ, UR4 ;  /* 0x00000004ff047e24 */ /* 0x008fe2000f8e00ff */
[----:B------:R-:W-:Y:S01]  /*01c0*/  MOV R5, UR5 ;  /* 0x0000000500057c02 */ /* 0x000fe20008000f00 */
[----:B0-----:R1:W-:Y:S04]  /*01d0*/  STL.64 [R1], R8 ;  /* 0x0000000801007387 */ /* 0x0013e80000100a00 */
[----:B----4-:R1:W-:Y:S02]  /*01e0*/  STL [R1+0x8], R0 ;  /* 0x0000080001007387 */ /* 0x0103e40000100800 */
[----:B------:R-:W-:-:S07]  /*01f0*/  LEPC R20, `(.L_x_1) ;  /* 0x000000001014794e */ /* 0x000fce0000000000 */
[----:B-12---:R-:W-:Y:S05]  /*0200*/  CALL.ABS.NOINC R10 ;  /* 0x000000000a007343 */ /* 0x006fea0003c00000 */
.L_x_1:
[----:B------:R-:W0:Y:S01]  /*0210*/  LDC R8, c[0x0][0x360] ;  /* 0x0000d800ff087b82 */ /* 0x000e220000000800 */
[----:B------:R-:W1:Y:S01]  /*0220*/  LDCU.64 UR4, c[0x4][0x18] ;  /* 0x01000300ff0477ac */ /* 0x000e620008000a00 */
[----:B------:R-:W-:Y:S01]  /*0230*/  IMAD.MOV.U32 R6, RZ, RZ, R17 ;  /* 0x000000ffff067224 */ /* 0x000fe200078e0011 */
[----:B------:R-:W-:-:S05]  /*0240*/  MOV R7, R16 ;  /* 0x0000001000077202 */ /* 0x000fca0000000f00 */
[----:B------:R-:W0:Y:S08]  /*0250*/  LDC R9, c[0x0][0x364] ;  /* 0x0000d900ff097b82 */ /* 0x000e300000000800 */
[----:B------:R-:W2:Y:S01]  /*0260*/  LDC R0, c[0x0][0x368] ;  /* 0x0000da00ff007b82 */ /* 0x000ea20000000800 */
[----:B-1----:R-:W-:Y:S01]  /*0270*/  IMAD.U32 R4, RZ, RZ, UR4 ;  /* 0x00000004ff047e24 */ /* 0x002fe2000f8e00ff */
[----:B------:R-:W-:-:S06]  /*0280*/  MOV R5, UR5 ;  /* 0x0000000500057c02 */ /* 0x000fcc0008000f00 */
[----:B------:R-:W1:Y:S01]  /*0290*/  LDC.64 R2, c[0x4][R2] ;  /* 0x0100000002027b82 */ /* 0x000e620000000a00 */
[----:B0-----:R0:W-:Y:S04]  /*02a0*/  STL.64 [R1], R8 ;  /* 0x0000000801007387 */ /* 0x0011e80000100a00 */
[----:B--2---:R0:W-:Y:S02]  /*02b0*/  STL [R1+0x8], R0 ;  /* 0x0000080001007387 */ /* 0x0041e40000100800 */
[----:B------:R-:W-:-:S07]  /*02c0*/  LEPC R20, `(.L_x_2) ;  /* 0x000000001014794e */ /* 0x000fce0000000000 */
[----:B01----:R-:W-:Y:S05]  /*02d0*/  CALL.ABS.NOINC R2 ;  /* 0x0000000002007343 */ /* 0x003fea0003c00000 */
.L_x_2:
[----:B------:R-:W-:Y:S05]  /*02e0*/  EXIT ;  /* 0x000000000000794d */ /* 0x000fea0003800000 */
.L_x_3:
[----:B------:R-:W-:-:S00]  /*02f0*/  BRA `(.L_x_3) ;  /* 0xfffffffc00fc7947 */ /* 0x000fc0000383ffff */
[----:B------:R-:W-:-:S00]  /*0300*/  NOP ;  /* 0x0000000000007918 */ /* 0x000fc00000000000 */
[----:B------:R-:W-:-:S00]  /*0310*/  NOP ;  /* 0x0000000000007918 */ /* 0x000fc00000000000 */
[----:B------:R-:W-:-:S00]  /*0320*/  NOP ;  /* 0x0000000000007918 */ /* 0x000fc00000000000 */
[----:B------:R-:W-:-:S00]  /*0330*/  NOP ;  /* 0x0000000000007918 */ /* 0x000fc00000000000 */
[----:B------:R-:W-:-:S00]  /*0340*/  NOP ;  /* 0x0000000000007918 */ /* 0x000fc00000000000 */
[----:B------:R-:W-:-:S00]  /*0350*/  NOP ;  /* 0x0000000000007918 */ /* 0x000fc00000000000 */
[----:B------:R-:W-:-:S00]  /*0360*/  NOP ;  /* 0x0000000000007918 */ /* 0x000fc00000000000 */
[----:B------:R-:W-:-:S00]  /*0370*/  NOP ;  /* 0x0000000000007918 */ /* 0x000fc00000000000 */
.L_x_4:


//--------------------- .nv.global.init           --------------------------
	.section	.nv.global.init,"aw",@progbits
.nv.global.init:
	.type		$str$2,@object
	.size		$str$2,($str$1 - $str$2)
$str$2:
        /*0000*/ 	.byte	0x62, 0x6c, 0x6f, 0x63, 0x6b, 0x44, 0x69, 0x6d, 0x2e, 0x78, 0x20, 0x3d, 0x20, 0x25, 0x64, 0x2c
        /*0010*/ 	.byte	0x20, 0x62, 0x6c, 0x6f, 0x63, 0x6b, 0x44, 0x69, 0x6d, 0x2e, 0x79, 0x20, 0x3d, 0x20, 0x25, 0x64
        /*0020*/ 	.byte	0x2c, 0x20, 0x62, 0x6c, 0x6f, 0x63, 0x6b, 0x44, 0x69, 0x6d, 0x2e, 0x7a, 0x20, 0x3d, 0x20, 0x25
        /*0030*/ 	.byte	0x64, 0x0a, 0x00
	.type		$str$1,@object
	.size		$str$1,($str - $str$1)
$str$1:
        /*0033*/ 	.byte	0x62, 0x6c, 0x6f, 0x63, 0x6b, 0x49, 0x64, 0x78, 0x2e, 0x78, 0x20, 0x3d, 0x20, 0x25, 0x64, 0x2c
        /*0043*/ 	.byte	0x20, 0x62, 0x6c, 0x6f, 0x63, 0x6b, 0x49, 0x64, 0x78, 0x2e, 0x79, 0x20, 0x3d, 0x20, 0x25, 0x64
        /*0053*/ 	.byte	0x2c, 0x20, 0x62, 0x6c, 0x6f, 0x63, 0x6b, 0x49, 0x64, 0x78, 0x2e, 0x7a, 0x20, 0x3d, 0x20, 0x25
        /*0063*/ 	.byte	0x64, 0x0a, 0x00
	.type		$str,@object
	.size		$str,(.L_0 - $str)
$str:
        /*0066*/ 	.byte	0x74, 0x68, 0x72, 0x65, 0x61, 0x64, 0x49, 0x64, 0x78, 0x2e, 0x78, 0x20, 0x3d, 0x20, 0x25, 0x64
        /*0076*/ 	.byte	0x2c, 0x20, 0x74, 0x68, 0x72, 0x65, 0x61, 0x64, 0x49, 0x64, 0x78, 0x2e, 0x79, 0x20, 0x3d, 0x20
        /*0086*/ 	.byte	0x25, 0x64, 0x2c, 0x20, 0x74, 0x68, 0x72, 0x65, 0x61, 0x64, 0x49, 0x64, 0x78, 0x2e, 0x7a, 0x20
        /*0096*/ 	.byte	0x3d, 0x20, 0x25, 0x64, 0x0a, 0x00
.L_0:


//--------------------- .nv.shared.reserved.0     --------------------------
	.section	.nv.shared.reserved.0,"aw",@nobits
	.weak		__nv_reservedSMEM_offset_0_alias
	.size		__nv_reservedSMEM_offset_0_alias, 0, 64
	.other		__nv_reservedSMEM_offset_0_alias,@"STO_CUDA_RESERVED_SHARED STV_DEFAULT"
__nv_reservedSMEM_offset_0_alias:
	.zero		0
	.zero		64


//--------------------- .nv.constant0._Z21block_dim_demo_kernelv --------------------------
	.section	.nv.constant0._Z21block_dim_demo_kernelv,"a",@progbits
	.sectionflags	@""
	.align	4
.nv.constant0._Z21block_dim_demo_kernelv:
	.zero		896


//--------------------- SYMBOLS --------------------------

	.type		.nv.reservedSmem.offset0,@object
	.size		.nv.reservedSmem.offset0,0x4
	.type		vprintf,@function
